	.headerflags	@"EF_CUDA_TEXMODE_UNIFIED EF_CUDA_64BIT_ADDRESS EF_CUDA_ACCELERATORS EF_CUDA_SM90 EF_CUDA_VIRTUAL_SM(EF_CUDA_SM90)"
	.elftype	@"ET_EXEC"


//--------------------- .nv.info                  --------------------------
	.section	.nv.info,"",@"SHT_CUDA_INFO"
	.align	4


	//----- nvinfo : EIATTR_REGCOUNT
	.align		4
        /*0000*/ 	.byte	0x04, 0x2f
        /*0002*/ 	.short	(.L_1 - .L_0)
	.align		4
.L_0:
        /*0004*/ 	.word	index@(triton_poi_fused_convolution_40)
        /*0008*/ 	.word	0x0000000c


	//----- nvinfo : EIATTR_MIN_STACK_SIZE
	.align		4
.L_1:
        /*000c*/ 	.byte	0x04, 0x12
        /*000e*/ 	.short	(.L_3 - .L_2)
	.align		4
.L_2:
        /*0010*/ 	.word	index@(triton_poi_fused_convolution_40)
        /*0014*/ 	.word	0x00000000


	//----- nvinfo : EIATTR_FRAME_SIZE
	.align		4
.L_3:
        /*0018*/ 	.byte	0x04, 0x11
        /*001a*/ 	.short	(.L_5 - .L_4)
	.align		4
.L_4:
        /*001c*/ 	.word	index@(triton_poi_fused_convolution_40)
        /*0020*/ 	.word	0x00000000


	//----- nvinfo : EIATTR_MIN_STACK_SIZE
	.align		4
.L_5:
        /*0024*/ 	.byte	0x04, 0x12
        /*0026*/ 	.short	(.L_7 - .L_6)
	.align		4
.L_6:
        /*0028*/ 	.word	index@(triton_poi_fused_convolution_40)
        /*002c*/ 	.word	0x00000000
.L_7:


//--------------------- .nv.info.triton_poi_fused_convolution_40 --------------------------
	.section	.nv.info.triton_poi_fused_convolution_40,"",@"SHT_CUDA_INFO"
	.sectionflags	@""
	.align	4


	//----- nvinfo : EIATTR_CUDA_API_VERSION
	.align		4
        /*0000*/ 	.byte	0x04, 0x37
        /*0002*/ 	.short	(.L_9 - .L_8)
.L_8:
        /*0004*/ 	.word	0x0000007c


	//----- nvinfo : EIATTR_KPARAM_INFO
	.align		4
.L_9:
        /*0008*/ 	.byte	0x04, 0x17
        /*000a*/ 	.short	(.L_11 - .L_10)
.L_10:
        /*000c*/ 	.word	0x00000000
        /*0010*/ 	.short	0x0002
        /*0012*/ 	.short	0x0010
        /*0014*/ 	.byte	0x00, 0xf0, 0x11, 0x00


	//----- nvinfo : EIATTR_KPARAM_INFO
	.align		4
.L_11:
        /*0018*/ 	.byte	0x04, 0x17
        /*001a*/ 	.short	(.L_13 - .L_12)
.L_12:
        /*001c*/ 	.word	0x00000000
        /*0020*/ 	.short	0x0001
        /*0022*/ 	.short	0x0008
        /*0024*/ 	.byte	0x00, 0xf4, 0x21, 0x00


	//----- nvinfo : EIATTR_KPARAM_INFO
	.align		4
.L_13:
        /*0028*/ 	.byte	0x04, 0x17
        /*002a*/ 	.short	(.L_15 - .L_14)
.L_14:
        /*002c*/ 	.word	0x00000000
        /*0030*/ 	.short	0x0000
        /*0032*/ 	.short	0x0000
        /*0034*/ 	.byte	0x00, 0xf4, 0x21, 0x00


	//----- nvinfo : EIATTR_SPARSE_MMA_MASK
	.align		4
.L_15:
        /*0038*/ 	.byte	0x03, 0x50
        /*003a*/ 	.short	0x0000


	//----- nvinfo : EIATTR_MAXREG_COUNT
	.align		4
        /*003c*/ 	.byte	0x03, 0x1b
        /*003e*/ 	.short	0x00ff


	//----- nvinfo : EIATTR_EXIT_INSTR_OFFSETS
	.align		4
        /*0040*/ 	.byte	0x04, 0x1c
        /*0042*/ 	.short	(.L_17 - .L_16)


	//   ....[0]....
.L_16:
        /*0044*/ 	.word	0x00000170


	//   ....[1]....
        /*0048*/ 	.word	0x00000190


	//----- nvinfo : EIATTR_REQNTID
	.align		4
.L_17:
        /*004c*/ 	.byte	0x04, 0x10
        /*004e*/ 	.short	(.L_19 - .L_18)
.L_18:
        /*0050*/ 	.word	0x00000080
        /*0054*/ 	.word	0x00000001
        /*0058*/ 	.word	0x00000001


	//----- nvinfo : EIATTR_CBANK_PARAM_SIZE
	.align		4
.L_19:
        /*005c*/ 	.byte	0x03, 0x19
        /*005e*/ 	.short	0x0014


	//----- nvinfo : EIATTR_PARAM_CBANK
	.align		4
        /*0060*/ 	.byte	0x04, 0x0a
        /*0062*/ 	.short	(.L_21 - .L_20)
	.align		4
.L_20:
        /*0064*/ 	.word	index@(.nv.constant0.triton_poi_fused_convolution_40)
        /*0068*/ 	.short	0x0210
        /*006a*/ 	.short	0x0014


	//----- nvinfo : EIATTR_SW_WAR
	.align		4
.L_21:
        /*006c*/ 	.byte	0x04, 0x36
        /*006e*/ 	.short	(.L_23 - .L_22)
.L_22:
        /*0070*/ 	.word	0x00000008
.L_23:


//--------------------- .nv.callgraph             --------------------------
	.section	.nv.callgraph,"",@"SHT_CUDA_CALLGRAPH"
	.align	4
	.sectionentsize	8
	.align		4
        /*0000*/ 	.word	0x00000000
	.align		4
        /*0004*/ 	.word	0xffffffff
	.align		4
        /*0008*/ 	.word	0x00000000
	.align		4
        /*000c*/ 	.word	0xfffffffe
	.align		4
        /*0010*/ 	.word	0x00000000
	.align		4
        /*0014*/ 	.word	0xfffffffd
	.align		4
        /*0018*/ 	.word	0x00000000
	.align		4
        /*001c*/ 	.word	0xfffffffc


//--------------------- .text.triton_poi_fused_convolution_40 --------------------------
	.section	.text.triton_poi_fused_convolution_40,"ax",@progbits
	.align	128
        .global         triton_poi_fused_convolution_40
        .type           triton_poi_fused_convolution_40,@function
        .size           triton_poi_fused_convolution_40,(.L_x_1 - triton_poi_fused_convolution_40)
        .other          triton_poi_fused_convolution_40,@"STO_CUDA_ENTRY STV_DEFAULT"
triton_poi_fused_convolution_40:
.text.triton_poi_fused_convolution_40:
[----:B------:R-:W0:Y:S02]  /*0000*/  LDC R1, c[0x0][0x28] ;  /* 0x00000a00ff017b82 */ /* 0x000e240000000800 */
[----:B------:R-:W1:Y:S01]  /*0010*/  S2R R0, SR_TID.X ;  /* 0x0000000000007919 */ /* 0x000e620000002100 */
[----:B------:R-:W-:Y:S01]  /*0020*/  HFMA2.MMA R6, -RZ, RZ, 0, 0 ;  /* 0x00000000ff067435 */ /* 0x000fe200000001ff */
[----:B------:R-:W2:Y:S01]  /*0030*/  LDC.64 R4, c[0x0][0x218] ;  /* 0x00008600ff047b82 */ /* 0x000ea20000000a00 */
[----:B------:R-:W-:Y:S01]  /*0040*/  ULDC.64 UR4, c[0x0][0x208] ;  /* 0x0000820000047ab9 */ /* 0x000fe20000000a00 */
[----:B------:R-:W3:Y:S06]  /*0050*/  S2R R7, SR_CTAID.X ;  /* 0x0000000000077919 */ /* 0x000eec0000002500 */
[----:B------:R-:W4:Y:S01]  /*0060*/  LDC.64 R2, c[0x0][0x210] ;  /* 0x00008400ff027b82 */ /* 0x000f220000000a00 */
[----:B-1----:R-:W-:-:S04]  /*0070*/  SHF.L.U32 R0, R0, 0x1, RZ ;  /* 0x0000000100007819 */ /* 0x002fc800000006ff */
[----:B------:R-:W-:-:S04]  /*0080*/  LOP3.LUT R0, R0, 0xfe, RZ, 0xc0, !PT ;  /* 0x000000fe00007812 */ /* 0x000fc800078ec0ff */
[----:B---3--:R-:W-:-:S04]  /*0090*/  LEA R7, R7, R0, 0x8 ;  /* 0x0000000007077211 */ /* 0x008fc800078e40ff */
[C---:B------:R-:W-:Y:S01]  /*00a0*/  ISETP.GE.AND P0, PT, R7.reuse, 0x3800, PT ;  /* 0x000038000700780c */ /* 0x040fe20003f06270 */
[----:B------:R-:W-:-:S04]  /*00b0*/  IMAD.HI R0, R7, -0x6db6db6d, R6 ;  /* 0x9249249307007827 */ /* 0x000fc800078e0206 */
[----:B----4-:R-:W-:Y:S01]  /*00c0*/  IMAD.WIDE R2, R7, 0x4, R2 ;  /* 0x0000000407027825 */ /* 0x010fe200078e0202 */
[----:B------:R-:W-:-:S04]  /*00d0*/  SHF.R.U32.HI R9, RZ, 0x1f, R0 ;  /* 0x0000001fff097819 */ /* 0x000fc80000011600 */
[----:B------:R-:W-:-:S05]  /*00e0*/  LEA.HI.SX32 R9, R0, R9, 0x19 ;  /* 0x0000000900097211 */ /* 0x000fca00078fcaff */
[----:B------:R-:W-:Y:S01]  /*00f0*/  IMAD R9, R9, -0xe0, R7 ;  /* 0xffffff2009097824 */ /* 0x000fe200078e0207 */
[----:B------:R-:W-:-:S03]  /*0100*/  MOV R7, RZ ;  /* 0x000000ff00077202 */ /* 0x000fc60000000f00 */
[----:B--2---:R-:W-:Y:S01]  /*0110*/  IMAD.WIDE R4, R9, 0x4, R4 ;  /* 0x0000000409047825 */ /* 0x004fe200078e0204 */
[----:B------:R-:W-:Y:S02]  /*0120*/  CS2R R8, SRZ ;  /* 0x0000000000087805 */ /* 0x000fe4000001ff00 */
[----:B------:R-:W2:Y:S04]  /*0130*/  @!P0 LDG.E.64 R6, desc[UR4][R2.64] ;  /* 0x0000000402068981 */ /* 0x000ea8000c1e1b00 */
[----:B------:R-:W2:Y:S02]  /*0140*/  @!P0 LDG.E.EL.64 R8, desc[UR4][R4.64] ;  /* 0x0000000404088981 */ /* 0x000ea4000c2e1b00 */
[----:B--2---:R-:W-:Y:S01]  /*0150*/  FADD R6, R8, R6 ;  /* 0x0000000608067221 */ /* 0x004fe20000000000 */
[----:B------:R-:W-:Y:S01]  /*0160*/  FADD R7, R9, R7 ;  /* 0x0000000709077221 */ /* 0x000fe20000000000 */
[----:B------:R-:W-:Y:S06]  /*0170*/  @P0 EXIT ;  /* 0x000000000000094d */ /* 0x000fec0003800000 */
[----:B------:R-:W-:Y:S01]  /*0180*/  STG.E.64 desc[UR4][R2.64], R6 ;  /* 0x0000000602007986 */ /* 0x000fe2000c101b04 */
[----:B------:R-:W-:Y:S05]  /*0190*/  EXIT ;  /* 0x000000000000794d */ /* 0x000fea0003800000 */
.L_x_0:
[----:B------:R-:W-:-:S00]  /*01a0*/  BRA `(.L_x_0) ;  /* 0xfffffffc00fc7947 */ /* 0x000fc0000383ffff */
[----:B------:R-:W-:-:S00]  /*01b0*/  NOP ;  /* 0x0000000000007918 */ /* 0x000fc00000000000 */
        /* <DEDUP_REMOVED lines=12> */
.L_x_1:


//--------------------- .nv.constant0.triton_poi_fused_convolution_40 --------------------------
	.section	.nv.constant0.triton_poi_fused_convolution_40,"a",@progbits
	.sectionflags	@""
	.align	4
.nv.constant0.triton_poi_fused_convolution_40:
	.zero		548
